	.headerflags	@"EF_CUDA_TEXMODE_UNIFIED EF_CUDA_64BIT_ADDRESS EF_CUDA_ACCELERATORS EF_CUDA_SM90 EF_CUDA_VIRTUAL_SM(EF_CUDA_SM90)"
	.elftype	@"ET_EXEC"


//--------------------- .nv.info                  --------------------------
	.section	.nv.info,"",@"SHT_CUDA_INFO"
	.align	4


	//----- nvinfo : EIATTR_REGCOUNT
	.align		4
        /*0000*/ 	.byte	0x04, 0x2f
        /*0002*/ 	.short	(.L_1 - .L_0)
	.align		4
.L_0:
        /*0004*/ 	.word	index@(triton_per_fused_mean_mul_sigmoid_29)
        /*0008*/ 	.word	0x0000000c


	//----- nvinfo : EIATTR_MIN_STACK_SIZE
	.align		4
.L_1:
        /*000c*/ 	.byte	0x04, 0x12
        /*000e*/ 	.short	(.L_3 - .L_2)
	.align		4
.L_2:
        /*0010*/ 	.word	index@(triton_per_fused_mean_mul_sigmoid_29)
        /*0014*/ 	.word	0x00000000


	//----- nvinfo : EIATTR_FRAME_SIZE
	.align		4
.L_3:
        /*0018*/ 	.byte	0x04, 0x11
        /*001a*/ 	.short	(.L_5 - .L_4)
	.align		4
.L_4:
        /*001c*/ 	.word	index@(triton_per_fused_mean_mul_sigmoid_29)
        /*0020*/ 	.word	0x00000000


	//----- nvinfo : EIATTR_MIN_STACK_SIZE
	.align		4
.L_5:
        /*0024*/ 	.byte	0x04, 0x12
        /*0026*/ 	.short	(.L_7 - .L_6)
	.align		4
.L_6:
        /*0028*/ 	.word	index@(triton_per_fused_mean_mul_sigmoid_29)
        /*002c*/ 	.word	0x00000000
.L_7:


//--------------------- .nv.info.triton_per_fused_mean_mul_sigmoid_29 --------------------------
	.section	.nv.info.triton_per_fused_mean_mul_sigmoid_29,"",@"SHT_CUDA_INFO"
	.sectionflags	@""
	.align	4


	//----- nvinfo : EIATTR_CUDA_API_VERSION
	.align		4
        /*0000*/ 	.byte	0x04, 0x37
        /*0002*/ 	.short	(.L_9 - .L_8)
.L_8:
        /*0004*/ 	.word	0x0000007c


	//----- nvinfo : EIATTR_KPARAM_INFO
	.align		4
.L_9:
        /*0008*/ 	.byte	0x04, 0x17
        /*000a*/ 	.short	(.L_11 - .L_10)
.L_10:
        /*000c*/ 	.word	0x00000000
        /*0010*/ 	.short	0x0003
        /*0012*/ 	.short	0x0014
        /*0014*/ 	.byte	0x00, 0xf0, 0x11, 0x00


	//----- nvinfo : EIATTR_KPARAM_INFO
	.align		4
.L_11:
        /*0018*/ 	.byte	0x04, 0x17
        /*001a*/ 	.short	(.L_13 - .L_12)
.L_12:
        /*001c*/ 	.word	0x00000000
        /*0020*/ 	.short	0x0002
        /*0022*/ 	.short	0x0010
        /*0024*/ 	.byte	0x00, 0xf0, 0x11, 0x00


	//----- nvinfo : EIATTR_KPARAM_INFO
	.align		4
.L_13:
        /*0028*/ 	.byte	0x04, 0x17
        /*002a*/ 	.short	(.L_15 - .L_14)
.L_14:
        /*002c*/ 	.word	0x00000000
        /*0030*/ 	.short	0x0001
        /*0032*/ 	.short	0x0008
        /*0034*/ 	.byte	0x00, 0xf4, 0x21, 0x00


	//----- nvinfo : EIATTR_KPARAM_INFO
	.align		4
.L_15:
        /*0038*/ 	.byte	0x04, 0x17
        /*003a*/ 	.short	(.L_17 - .L_16)
.L_16:
        /*003c*/ 	.word	0x00000000
        /*0040*/ 	.short	0x0000
        /*0042*/ 	.short	0x0000
        /*0044*/ 	.byte	0x00, 0xf4, 0x21, 0x00


	//----- nvinfo : EIATTR_SPARSE_MMA_MASK
	.align		4
.L_17:
        /*0048*/ 	.byte	0x03, 0x50
        /*004a*/ 	.short	0x0000


	//----- nvinfo : EIATTR_MAXREG_COUNT
	.align		4
        /*004c*/ 	.byte	0x03, 0x1b
        /*004e*/ 	.short	0x00ff


	//----- nvinfo : EIATTR_COOP_GROUP_MASK_REGIDS
	.align		4
        /*0050*/ 	.byte	0x04, 0x29
        /*0052*/ 	.short	(.L_19 - .L_18)


	//   ....[0]....
.L_18:
        /*0054*/ 	.word	0xffffffff


	//   ....[1]....
        /*0058*/ 	.word	0xffffffff


	//   ....[2]....
        /*005c*/ 	.word	0xffffffff


	//   ....[3]....
        /*0060*/ 	.word	0xffffffff


	//----- nvinfo : EIATTR_COOP_GROUP_INSTR_OFFSETS
	.align		4
.L_19:
        /*0064*/ 	.byte	0x04, 0x28
        /*0066*/ 	.short	(.L_21 - .L_20)


	//   ....[0]....
.L_20:
        /*0068*/ 	.word	0x00000220


	//   ....[1]....
        /*006c*/ 	.word	0x00000250


	//   ....[2]....
        /*0070*/ 	.word	0x00000270


	//   ....[3]....
        /*0074*/ 	.word	0x000002a0


	//----- nvinfo : EIATTR_EXIT_INSTR_OFFSETS
	.align		4
.L_21:
        /*0078*/ 	.byte	0x04, 0x1c
        /*007a*/ 	.short	(.L_23 - .L_22)


	//   ....[0]....
.L_22:
        /*007c*/ 	.word	0x000002d0


	//   ....[1]....
        /*0080*/ 	.word	0x00000300


	//----- nvinfo : EIATTR_REQNTID
	.align		4
.L_23:
        /*0084*/ 	.byte	0x04, 0x10
        /*0086*/ 	.short	(.L_25 - .L_24)
.L_24:
        /*0088*/ 	.word	0x00000040
        /*008c*/ 	.word	0x00000001
        /*0090*/ 	.word	0x00000001


	//----- nvinfo : EIATTR_CBANK_PARAM_SIZE
	.align		4
.L_25:
        /*0094*/ 	.byte	0x03, 0x19
        /*0096*/ 	.short	0x0018


	//----- nvinfo : EIATTR_PARAM_CBANK
	.align		4
        /*0098*/ 	.byte	0x04, 0x0a
        /*009a*/ 	.short	(.L_27 - .L_26)
	.align		4
.L_26:
        /*009c*/ 	.word	index@(.nv.constant0.triton_per_fused_mean_mul_sigmoid_29)
        /*00a0*/ 	.short	0x0210
        /*00a2*/ 	.short	0x0018


	//----- nvinfo : EIATTR_SW_WAR
	.align		4
.L_27:
        /*00a4*/ 	.byte	0x04, 0x36
        /*00a6*/ 	.short	(.L_29 - .L_28)
.L_28:
        /*00a8*/ 	.word	0x00000008
.L_29:


//--------------------- .nv.callgraph             --------------------------
	.section	.nv.callgraph,"",@"SHT_CUDA_CALLGRAPH"
	.align	4
	.sectionentsize	8
	.align		4
        /*0000*/ 	.word	0x00000000
	.align		4
        /*0004*/ 	.word	0xffffffff
	.align		4
        /*0008*/ 	.word	0x00000000
	.align		4
        /*000c*/ 	.word	0xfffffffe
	.align		4
        /*0010*/ 	.word	0x00000000
	.align		4
        /*0014*/ 	.word	0xfffffffd
	.align		4
        /*0018*/ 	.word	0x00000000
	.align		4
        /*001c*/ 	.word	0xfffffffc


//--------------------- .text.triton_per_fused_mean_mul_sigmoid_29 --------------------------
	.section	.text.triton_per_fused_mean_mul_sigmoid_29,"ax",@progbits
	.sectionflags	@"SHF_BARRIERS=1"
	.align	128
        .global         triton_per_fused_mean_mul_sigmoid_29
        .type           triton_per_fused_mean_mul_sigmoid_29,@function
        .size           triton_per_fused_mean_mul_sigmoid_29,(.L_x_1 - triton_per_fused_mean_mul_sigmoid_29)
        .other          triton_per_fused_mean_mul_sigmoid_29,@"STO_CUDA_ENTRY STV_DEFAULT"
triton_per_fused_mean_mul_sigmoid_29:
.text.triton_per_fused_mean_mul_sigmoid_29:
[----:B------:R-:W0:Y:S02]  /*0000*/  LDC R1, c[0x0][0x28] ;  /* 0x00000a00ff017b82 */ /* 0x000e240000000800 */
[----:B------:R-:W1:Y:S01]  /*0010*/  S2R R0, SR_CTAID.X ;  /* 0x0000000000007919 */ /* 0x000e620000002500 */
[----:B------:R-:W2:Y:S01]  /*0020*/  LDC.64 R2, c[0x0][0x218] ;  /* 0x00008600ff027b82 */ /* 0x000ea20000000a00 */
[----:B------:R-:W-:Y:S01]  /*0030*/  ULDC.64 UR4, c[0x0][0x208] ;  /* 0x0000820000047ab9 */ /* 0x000fe20000000a00 */
[----:B------:R-:W3:Y:S01]  /*0040*/  S2R R8, SR_TID.X ;  /* 0x0000000000087919 */ /* 0x000ee20000002100 */
[C---:B-1----:R-:W-:Y:S01]  /*0050*/  IMAD.HI R4, R0.reuse, 0x2aaaaaab, RZ ;  /* 0x2aaaaaab00047827 */ /* 0x042fe200078e02ff */
[----:B------:R-:W-:-:S04]  /*0060*/  ISETP.GE.AND P0, PT, R0, 0xc00, PT ;  /* 0x00000c000000780c */ /* 0x000fc80003f06270 */
[----:B------:R-:W-:-:S04]  /*0070*/  SHF.R.U32.HI R5, RZ, 0x1f, R4 ;  /* 0x0000001fff057819 */ /* 0x000fc80000011604 */
[----:B------:R-:W-:Y:S02]  /*0080*/  LEA.HI.SX32 R5, R4, R5, 0x19 ;  /* 0x0000000504057211 */ /* 0x000fe400078fcaff */
[----:B---3--:R-:W-:-:S03]  /*0090*/  LOP3.LUT R4, R8, 0xf, RZ, 0xc0, !PT ;  /* 0x0000000f08047812 */ /* 0x008fc600078ec0ff */
[----:B------:R-:W-:-:S04]  /*00a0*/  IMAD R7, R5, -0x300, R0 ;  /* 0xfffffd0005077824 */ /* 0x000fc800078e0200 */
[----:B------:R-:W-:-:S04]  /*00b0*/  IMAD R4, R4, 0x300, R7 ;  /* 0x0000030004047824 */ /* 0x000fc800078e0207 */
[----:B------:R-:W-:Y:S01]  /*00c0*/  IMAD R5, R5, 0x3000, R4 ;  /* 0x0000300005057824 */ /* 0x000fe200078e0204 */
[----:B------:R-:W-:-:S03]  /*00d0*/  HFMA2.MMA R4, -RZ, RZ, 0, 0 ;  /* 0x00000000ff047435 */ /* 0x000fc600000001ff */
[----:B--2---:R-:W-:-:S07]  /*00e0*/  IMAD.WIDE R2, R5, 0x4, R2 ;  /* 0x0000000405027825 */ /* 0x004fce00078e0202 */
[----:B------:R1:W2:Y:S02]  /*00f0*/  @!P0 LDG.E R4, desc[UR4][R2.64] ;  /* 0x0000000402048981 */ /* 0x0002a4000c1e1900 */
[----:B-1----:R-:W-:Y:S01]  /*0100*/  MOV R3, 0x3e800000 ;  /* 0x3e80000000037802 */ /* 0x002fe20000000f00 */
[----:B------:R-:W-:Y:S01]  /*0110*/  BAR.SYNC.DEFER_BLOCKING 0x0 ;  /* 0x0000000000007b1d */ /* 0x000fe20000010000 */
[----:B--2---:R-:W-:-:S05]  /*0120*/  SEL R4, R4, RZ, !P0 ;  /* 0x000000ff04047207 */ /* 0x004fca0004000000 */
[----:B------:R-:W-:-:S04]  /*0130*/  FADD R5, RZ, -R4 ;  /* 0x80000004ff057221 */ /* 0x000fc80000000000 */
[----:B------:R-:W-:-:S05]  /*0140*/  FMUL R5, R5, 1.4426950216293334961 ;  /* 0x3fb8aa3b05057820 */ /* 0x000fca0000400000 */
[----:B------:R-:W-:-:S13]  /*0150*/  FSETP.GEU.AND P1, PT, R5, -126, PT ;  /* 0xc2fc00000500780b */ /* 0x000fda0003f2e000 */
[----:B------:R-:W-:-:S04]  /*0160*/  @!P1 FMUL R5, R5, 0.5 ;  /* 0x3f00000005059820 */ /* 0x000fc80000400000 */
[----:B------:R-:W1:Y:S02]  /*0170*/  MUFU.EX2 R6, R5 ;  /* 0x0000000500067308 */ /* 0x000e640000000800 */
[----:B-1----:R-:W-:-:S04]  /*0180*/  @!P1 FMUL R6, R6, R6 ;  /* 0x0000000606069220 */ /* 0x002fc80000400000 */
[----:B------:R-:W-:-:S05]  /*0190*/  FADD R6, R6, 1 ;  /* 0x3f80000006067421 */ /* 0x000fca0000000000 */
[----:B------:R-:W-:-:S04]  /*01a0*/  FSETP.GT.AND P1, PT, R6, 8.50705917302346158658e+37, PT ;  /* 0x7e8000000600780b */ /* 0x000fc80003f24000 */
[----:B------:R-:W-:-:S09]  /*01b0*/  FSEL R3, R3, 1, P1 ;  /* 0x3f80000003037808 */ /* 0x000fd20000800000 */
[----:B------:R-:W-:-:S06]  /*01c0*/  @P1 FMUL R6, R6, 0.25 ;  /* 0x3e80000006061820 */ /* 0x000fcc0000400000 */
[----:B------:R-:W1:Y:S02]  /*01d0*/  MUFU.RCP R6, R6 ;  /* 0x0000000600067308 */ /* 0x000e640000001000 */
[----:B-1----:R-:W-:-:S04]  /*01e0*/  FMUL R3, R6, R3 ;  /* 0x0000000306037220 */ /* 0x002fc80000400000 */
[----:B------:R-:W-:-:S05]  /*01f0*/  FMUL R3, R4, R3 ;  /* 0x0000000304037220 */ /* 0x000fca0000400000 */
[----:B------:R-:W-:Y:S02]  /*0200*/  FSEL R4, R3, RZ, !P0 ;  /* 0x000000ff03047208 */ /* 0x000fe40004000000 */
[----:B------:R-:W-:-:S03]  /*0210*/  LOP3.LUT P0, RZ, R8, 0x3f, RZ, 0xc0, !PT ;  /* 0x0000003f08ff7812 */ /* 0x000fc6000780c0ff */
[----:B------:R-:W1:Y:S01]  /*0220*/  SHFL.BFLY PT, R3, R4, 0x8, 0x1f ;  /* 0x0d001f0004037f89 */ /* 0x000e6200000e0000 */
[----:B------:R-:W-:Y:S01]  /*0230*/  ISETP.LT.AND P0, PT, R0, 0xc00, !P0 ;  /* 0x00000c000000780c */ /* 0x000fe20004701270 */
[----:B-1----:R-:W-:-:S05]  /*0240*/  FADD R5, R4, R3 ;  /* 0x0000000304057221 */ /* 0x002fca0000000000 */
[----:B------:R-:W1:Y:S02]  /*0250*/  SHFL.BFLY PT, R2, R5, 0x4, 0x1f ;  /* 0x0c801f0005027f89 */ /* 0x000e6400000e0000 */
[----:B-1----:R-:W-:-:S05]  /*0260*/  FADD R7, R5, R2 ;  /* 0x0000000205077221 */ /* 0x002fca0000000000 */
[----:B------:R-:W1:Y:S02]  /*0270*/  SHFL.BFLY PT, R2, R7, 0x2, 0x1f ;  /* 0x0c401f0007027f89 */ /* 0x000e6400000e0000 */
[----:B-1----:R-:W-:Y:S02]  /*0280*/  FADD R6, R7, R2 ;  /* 0x0000000207067221 */ /* 0x002fe40000000000 */
[----:B------:R-:W1:Y:S03]  /*0290*/  LDC.64 R2, c[0x0][0x210] ;  /* 0x00008400ff027b82 */ /* 0x000e660000000a00 */
[----:B------:R-:W2:Y:S01]  /*02a0*/  SHFL.BFLY PT, R9, R6, 0x1, 0x1f ;  /* 0x0c201f0006097f89 */ /* 0x000ea200000e0000 */
[----:B-1----:R-:W-:-:S04]  /*02b0*/  IMAD.WIDE R2, R0, 0x4, R2 ;  /* 0x0000000400027825 */ /* 0x002fc800078e0202 */
[----:B--2---:R-:W-:Y:S01]  /*02c0*/  FADD R9, R6, R9 ;  /* 0x0000000906097221 */ /* 0x004fe20000000000 */
[----:B------:R-:W-:Y:S06]  /*02d0*/  @!P0 EXIT ;  /* 0x000000000000894d */ /* 0x000fec0003800000 */
[----:B------:R-:W-:-:S05]  /*02e0*/  FMUL R9, R9, 0.0625 ;  /* 0x3d80000009097820 */ /* 0x000fca0000400000 */
[----:B------:R-:W-:Y:S01]  /*02f0*/  STG.E desc[UR4][R2.64], R9 ;  /* 0x0000000902007986 */ /* 0x000fe2000c101904 */
[----:B------:R-:W-:Y:S05]  /*0300*/  EXIT ;  /* 0x000000000000794d */ /* 0x000fea0003800000 */
.L_x_0:
[----:B------:R-:W-:-:S00]  /*0310*/  BRA `(.L_x_0) ;  /* 0xfffffffc00fc7947 */ /* 0x000fc0000383ffff */
[----:B------:R-:W-:-:S00]  /*0320*/  NOP ;  /* 0x0000000000007918 */ /* 0x000fc00000000000 */
        /* <DEDUP_REMOVED lines=13> */
.L_x_1:


//--------------------- .nv.constant0.triton_per_fused_mean_mul_sigmoid_29 --------------------------
	.section	.nv.constant0.triton_per_fused_mean_mul_sigmoid_29,"a",@progbits
	.sectionflags	@""
	.align	4
.nv.constant0.triton_per_fused_mean_mul_sigmoid_29:
	.zero		552
